//
// Generated by NVIDIA NVVM Compiler
//
// Compiler Build ID: CL-36424714
// Cuda compilation tools, release 13.0, V13.0.88
// Based on NVVM 20.0.0
//

.version 9.0
.target sm_100
.address_size 64

	// .globl	default_function_kernel

.visible .entry default_function_kernel(
	.param .u64 .ptr .align 1 default_function_kernel_param_0,
	.param .u64 .ptr .align 1 default_function_kernel_param_1
)
.maxntid 54
{
	.reg .b32 	%r<4>;
	.reg .b32 	%f<3>;
	.reg .b64 	%rd<8>;

	ld.param.u64 	%rd1, [default_function_kernel_param_0];
	ld.param.u64 	%rd2, [default_function_kernel_param_1];
	cvta.to.global.u64 	%rd3, %rd1;
	cvta.to.global.u64 	%rd4, %rd2;
	mov.u32 	%r1, %ctaid.x;
	mov.u32 	%r2, %tid.x;
	mad.lo.s32 	%r3, %r1, 54, %r2;
	mul.wide.u32 	%rd5, %r3, 4;
	add.s64 	%rd6, %rd4, %rd5;
	ld.global.nc.f32 	%f1, [%rd6];
	abs.f32 	%f2, %f1;
	add.s64 	%rd7, %rd3, %rd5;
	st.global.f32 	[%rd7], %f2;
	ret;

}


// ===== COMPILED SASS (sm_100) =====

	.target	sm_100

	.elftype	@"ET_EXEC"


//--------------------- .note.nv.tkinfo           --------------------------
	.section	.note.nv.tkinfo,"",@"SHT_NOTE"
	.sectionflags	@"SHF_NOTE_NV_TKINFO"
	.tkinfo
        /*0018*/ 	.word	0x00000002
        /*0030*/ 	.string	""
        /*0030*/ 	.string	"ptxas"
        /*0030*/ 	.string	"Cuda compilation tools, release 13.0, V13.0.88"
        /*0030*/ 	.string	"Build cuda_13.0.r13.0/compiler.36424714_0"
        /*0030*/ 	.string	"-arch sm_100 -m 64 "



//--------------------- .note.nv.cuinfo           --------------------------
	.section	.note.nv.cuinfo,"",@"SHT_NOTE"
	.sectionflags	@"SHF_NOTE_NV_CUINFO"
        /*0018*/ 	.short	0x0002
        /*001a*/ 	.short	0x0064
        /*001c*/ 	.short	0x0082
	.zero		2


//--------------------- .nv.info                  --------------------------
	.section	.nv.info,"",@"SHT_CUDA_INFO"
	.align	4


	//----- nvinfo : EIATTR_REGCOUNT
	.align		4
        /*0000*/ 	.byte	0x04, 0x2f
        /*0002*/ 	.short	(.L_1 - .L_0)
	.align		4
.L_0:
        /*0004*/ 	.word	index@(default_function_kernel)
        /*0008*/ 	.word	0x0000000a


	//----- nvinfo : EIATTR_FRAME_SIZE
	.align		4
.L_1:
        /*000c*/ 	.byte	0x04, 0x11
        /*000e*/ 	.short	(.L_3 - .L_2)
	.align		4
.L_2:
        /*0010*/ 	.word	index@(default_function_kernel)
        /*0014*/ 	.word	0x00000000


	//----- nvinfo : EIATTR_MIN_STACK_SIZE
	.align		4
.L_3:
        /*0018*/ 	.byte	0x04, 0x12
        /*001a*/ 	.short	(.L_5 - .L_4)
	.align		4
.L_4:
        /*001c*/ 	.word	index@(default_function_kernel)
        /*0020*/ 	.word	0x00000000
.L_5:


//--------------------- .nv.compat                --------------------------
	.section	.nv.compat,"",@"SHT_CUDA_COMPAT_INFO"
	.align	4
        /*0000*/ 	.byte	0x02, 0x09, 0x00, 0x00, 0x02, 0x02, 0x01, 0x00, 0x02, 0x05, 0x05, 0x00, 0x03, 0x07, 0x01, 0x01
        /*0010*/ 	.byte	0x02, 0x03, 0x00, 0x00, 0x02, 0x06, 0x01, 0x00, 0x04, 0x0b, 0x08, 0x00, 0x09, 0x00, 0x00, 0x00
        /*0020*/ 	.byte	0x00, 0x00, 0x00, 0x00


//--------------------- .nv.info.default_function_kernel --------------------------
	.section	.nv.info.default_function_kernel,"",@"SHT_CUDA_INFO"
	.sectionflags	@""
	.align	4


	//----- nvinfo : EIATTR_CUDA_API_VERSION
	.align		4
        /*0000*/ 	.byte	0x04, 0x37
        /*0002*/ 	.short	(.L_7 - .L_6)
.L_6:
        /*0004*/ 	.word	0x00000082


	//----- nvinfo : EIATTR_KPARAM_INFO
	.align		4
.L_7:
        /*0008*/ 	.byte	0x04, 0x17
        /*000a*/ 	.short	(.L_9 - .L_8)
.L_8:
        /*000c*/ 	.word	0x00000000
        /*0010*/ 	.short	0x0001
        /*0012*/ 	.short	0x0008
        /*0014*/ 	.byte	0x00, 0xf5, 0x21, 0x00


	//----- nvinfo : EIATTR_KPARAM_INFO
	.align		4
.L_9:
        /*0018*/ 	.byte	0x04, 0x17
        /*001a*/ 	.short	(.L_11 - .L_10)
.L_10:
        /*001c*/ 	.word	0x00000000
        /*0020*/ 	.short	0x0000
        /*0022*/ 	.short	0x0000
        /*0024*/ 	.byte	0x00, 0xf5, 0x21, 0x00


	//----- nvinfo : EIATTR_SPARSE_MMA_MASK
	.align		4
.L_11:
        /*0028*/ 	.byte	0x03, 0x50
        /*002a*/ 	.short	0x0000


	//----- nvinfo : EIATTR_MAXREG_COUNT
	.align		4
        /*002c*/ 	.byte	0x03, 0x1b
        /*002e*/ 	.short	0x00ff


	//----- nvinfo : EIATTR_MERCURY_ISA_VERSION
	.align		4
        /*0030*/ 	.byte	0x03, 0x5f
        /*0032*/ 	.short	0x0101


	//----- nvinfo : EIATTR_VRC_CTA_INIT_COUNT
	.align		4
        /*0034*/ 	.byte	0x02, 0x4a
	.zero		1
	.zero		1


	//----- nvinfo : EIATTR_EXIT_INSTR_OFFSETS
	.align		4
        /*0038*/ 	.byte	0x04, 0x1c
        /*003a*/ 	.short	(.L_13 - .L_12)


	//   ....[0]....
.L_12:
        /*003c*/ 	.word	0x000000c0


	//----- nvinfo : EIATTR_MAX_THREADS
	.align		4
.L_13:
        /*0040*/ 	.byte	0x04, 0x05
        /*0042*/ 	.short	(.L_15 - .L_14)
.L_14:
        /*0044*/ 	.word	0x00000036
        /*0048*/ 	.word	0x00000001
        /*004c*/ 	.word	0x00000001


	//----- nvinfo : EIATTR_CBANK_PARAM_SIZE
	.align		4
.L_15:
        /*0050*/ 	.byte	0x03, 0x19
        /*0052*/ 	.short	0x0010


	//----- nvinfo : EIATTR_PARAM_CBANK
	.align		4
        /*0054*/ 	.byte	0x04, 0x0a
        /*0056*/ 	.short	(.L_17 - .L_16)
	.align		4
.L_16:
        /*0058*/ 	.word	index@(.nv.constant0.default_function_kernel)
        /*005c*/ 	.short	0x0380
        /*005e*/ 	.short	0x0010


	//----- nvinfo : EIATTR_SW_WAR
	.align		4
.L_17:
        /*0060*/ 	.byte	0x04, 0x36
        /*0062*/ 	.short	(.L_19 - .L_18)
.L_18:
        /*0064*/ 	.word	0x00000008
.L_19:


//--------------------- .nv.callgraph             --------------------------
	.section	.nv.callgraph,"",@"SHT_CUDA_CALLGRAPH"
	.align	4
	.sectionentsize	8
	.align		4
        /*0000*/ 	.word	0x00000000
	.align		4
        /*0004*/ 	.word	0xffffffff
	.align		4
        /*0008*/ 	.word	0x00000000
	.align		4
        /*000c*/ 	.word	0xfffffffe
	.align		4
        /*0010*/ 	.word	0x00000000
	.align		4
        /*0014*/ 	.word	0xfffffffd
	.align		4
        /*0018*/ 	.word	0x00000000
	.align		4
        /*001c*/ 	.word	0xfffffffc


//--------------------- .text.default_function_kernel --------------------------
	.section	.text.default_function_kernel,"ax",@progbits
	.align	128
        .global         default_function_kernel
        .type           default_function_kernel,@function
        .size           default_function_kernel,(.L_x_1 - default_function_kernel)
        .other          default_function_kernel,@"STO_CUDA_ENTRY STV_DEFAULT"
default_function_kernel:
.text.default_function_kernel:
[----:B------:R-:W-:Y:S01]  /*0000*/  LDC R1, c[0x0][0x37c] ;  /* 0x0000df00ff017b82 */ /* 0x000fe20000000800 */
[----:B------:R-:W0:Y:S07]  /*0010*/  S2R R7, SR_CTAID.X ;  /* 0x0000000000077919 */ /* 0x000e2e0000002500 */
[----:B------:R-:W1:Y:S01]  /*0020*/  LDC.64 R2, c[0x0][0x388] ;  /* 0x0000e200ff027b82 */ /* 0x000e620000000a00 */
[----:B------:R-:W2:Y:S01]  /*0030*/  LDCU.64 UR4, c[0x0][0x358] ;  /* 0x00006b00ff0477ac */ /* 0x000ea20008000a00 */
[----:B------:R-:W0:Y:S06]  /*0040*/  S2R R0, SR_TID.X ;  /* 0x0000000000007919 */ /* 0x000e2c0000002100 */
[----:B------:R-:W3:Y:S01]  /*0050*/  LDC.64 R4, c[0x0][0x380] ;  /* 0x0000e000ff047b82 */ /* 0x000ee20000000a00 */
[----:B0-----:R-:W-:-:S04]  /*0060*/  IMAD R7, R7, 0x36, R0 ;  /* 0x0000003607077824 */ /* 0x001fc800078e0200 */
[----:B-1----:R-:W-:-:S06]  /*0070*/  IMAD.WIDE.U32 R2, R7, 0x4, R2 ;  /* 0x0000000407027825 */ /* 0x002fcc00078e0002 */
[----:B--2---:R-:W2:Y:S01]  /*0080*/  LDG.E.CONSTANT R2, desc[UR4][R2.64] ;  /* 0x0000000402027981 */ /* 0x004ea2000c1e9900 */
[----:B---3--:R-:W-:-:S04]  /*0090*/  IMAD.WIDE.U32 R4, R7, 0x4, R4 ;  /* 0x0000000407047825 */ /* 0x008fc800078e0004 */
[----:B--2---:R-:W-:-:S05]  /*00a0*/  FADD R7, |R2|, -RZ ;  /* 0x800000ff02077221 */ /* 0x004fca0000000200 */
[----:B------:R-:W-:Y:S01]  /*00b0*/  STG.E desc[UR4][R4.64], R7 ;  /* 0x0000000704007986 */ /* 0x000fe2000c101904 */
[----:B------:R-:W-:Y:S05]  /*00c0*/  EXIT ;  /* 0x000000000000794d */ /* 0x000fea0003800000 */
.L_x_0:
[----:B------:R-:W-:-:S00]  /*00d0*/  BRA `(.L_x_0) ;  /* 0xfffffffc00fc7947 */ /* 0x000fc0000383ffff */
[----:B------:R-:W-:-:S00]  /*00e0*/  NOP ;  /* 0x0000000000007918 */ /* 0x000fc00000000000 */
        /* <DEDUP_REMOVED lines=9> */
.L_x_1:


//--------------------- .nv.shared.reserved.0     --------------------------
	.section	.nv.shared.reserved.0,"aw",@nobits
	.weak		__nv_reservedSMEM_offset_0_alias
	.size		__nv_reservedSMEM_offset_0_alias, 0, 64
	.other		__nv_reservedSMEM_offset_0_alias,@"STO_CUDA_RESERVED_SHARED STV_DEFAULT"
__nv_reservedSMEM_offset_0_alias:
	.zero		0
	.zero		64


//--------------------- .nv.constant0.default_function_kernel --------------------------
	.section	.nv.constant0.default_function_kernel,"a",@progbits
	.sectionflags	@""
	.align	4
.nv.constant0.default_function_kernel:
	.zero		912


//--------------------- SYMBOLS --------------------------

	.type		.nv.reservedSmem.offset0,@object
	.size		.nv.reservedSmem.offset0,0x4
